	.headerflags	@"EF_CUDA_TEXMODE_UNIFIED EF_CUDA_64BIT_ADDRESS EF_CUDA_ACCELERATORS EF_CUDA_SM90 EF_CUDA_VIRTUAL_SM(EF_CUDA_SM90)"
	.elftype	@"ET_EXEC"


//--------------------- .nv.info                  --------------------------
	.section	.nv.info,"",@"SHT_CUDA_INFO"
	.align	4


	//----- nvinfo : EIATTR_REGCOUNT
	.align		4
        /*0000*/ 	.byte	0x04, 0x2f
        /*0002*/ 	.short	(.L_3 - .L_2)
	.align		4
.L_2:
        /*0004*/ 	.word	index@(triton_poi_fused__native_batch_norm_legit_no_training_cat_relu_91)
        /*0008*/ 	.word	0x00000016


	//----- nvinfo : EIATTR_MIN_STACK_SIZE
	.align		4
.L_3:
        /*000c*/ 	.byte	0x04, 0x12
        /*000e*/ 	.short	(.L_5 - .L_4)
	.align		4
.L_4:
        /*0010*/ 	.word	index@(triton_poi_fused__native_batch_norm_legit_no_training_cat_relu_91)
        /*0014*/ 	.word	0x00000000


	//----- nvinfo : EIATTR_FRAME_SIZE
	.align		4
.L_5:
        /*0018*/ 	.byte	0x04, 0x11
        /*001a*/ 	.short	(.L_7 - .L_6)
	.align		4
.L_6:
        /*001c*/ 	.word	index@(triton_poi_fused__native_batch_norm_legit_no_training_cat_relu_91)
        /*0020*/ 	.word	0x00000000


	//----- nvinfo : EIATTR_MIN_STACK_SIZE
	.align		4
.L_7:
        /*0024*/ 	.byte	0x04, 0x12
        /*0026*/ 	.short	(.L_9 - .L_8)
	.align		4
.L_8:
        /*0028*/ 	.word	index@(triton_poi_fused__native_batch_norm_legit_no_training_cat_relu_91)
        /*002c*/ 	.word	0x00000000
.L_9:


//--------------------- .nv.info.triton_poi_fused__native_batch_norm_legit_no_training_cat_relu_91 --------------------------
	.section	.nv.info.triton_poi_fused__native_batch_norm_legit_no_training_cat_relu_91,"",@"SHT_CUDA_INFO"
	.sectionflags	@""
	.align	4


	//----- nvinfo : EIATTR_CUDA_API_VERSION
	.align		4
        /*0000*/ 	.byte	0x04, 0x37
        /*0002*/ 	.short	(.L_11 - .L_10)
.L_10:
        /*0004*/ 	.word	0x0000007c


	//----- nvinfo : EIATTR_KPARAM_INFO
	.align		4
.L_11:
        /*0008*/ 	.byte	0x04, 0x17
        /*000a*/ 	.short	(.L_13 - .L_12)
.L_12:
        /*000c*/ 	.word	0x00000000
        /*0010*/ 	.short	0x0009
        /*0012*/ 	.short	0x0048
        /*0014*/ 	.byte	0x00, 0xf0, 0x11, 0x00


	//----- nvinfo : EIATTR_KPARAM_INFO
	.align		4
.L_13:
        /*0018*/ 	.byte	0x04, 0x17
        /*001a*/ 	.short	(.L_15 - .L_14)
.L_14:
        /*001c*/ 	.word	0x00000000
        /*0020*/ 	.short	0x0008
        /*0022*/ 	.short	0x0040
        /*0024*/ 	.byte	0x00, 0xf4, 0x21, 0x00


	//----- nvinfo : EIATTR_KPARAM_INFO
	.align		4
.L_15:
        /*0028*/ 	.byte	0x04, 0x17
        /*002a*/ 	.short	(.L_17 - .L_16)
.L_16:
        /*002c*/ 	.word	0x00000000
        /*0030*/ 	.short	0x0007
        /*0032*/ 	.short	0x0038
        /*0034*/ 	.byte	0x00, 0xf4, 0x21, 0x00


	//----- nvinfo : EIATTR_KPARAM_INFO
	.align		4
.L_17:
        /*0038*/ 	.byte	0x04, 0x17
        /*003a*/ 	.short	(.L_19 - .L_18)
.L_18:
        /*003c*/ 	.word	0x00000000
        /*0040*/ 	.short	0x0006
        /*0042*/ 	.short	0x0030
        /*0044*/ 	.byte	0x00, 0xf4, 0x21, 0x00


	//----- nvinfo : EIATTR_KPARAM_INFO
	.align		4
.L_19:
        /*0048*/ 	.byte	0x04, 0x17
        /*004a*/ 	.short	(.L_21 - .L_20)
.L_20:
        /*004c*/ 	.word	0x00000000
        /*0050*/ 	.short	0x0005
        /*0052*/ 	.short	0x0028
        /*0054*/ 	.byte	0x00, 0xf4, 0x21, 0x00


	//----- nvinfo : EIATTR_KPARAM_INFO
	.align		4
.L_21:
        /*0058*/ 	.byte	0x04, 0x17
        /*005a*/ 	.short	(.L_23 - .L_22)
.L_22:
        /*005c*/ 	.word	0x00000000
        /*0060*/ 	.short	0x0004
        /*0062*/ 	.short	0x0020
        /*0064*/ 	.byte	0x00, 0xf4, 0x21, 0x00


	//----- nvinfo : EIATTR_KPARAM_INFO
	.align		4
.L_23:
        /*0068*/ 	.byte	0x04, 0x17
        /*006a*/ 	.short	(.L_25 - .L_24)
.L_24:
        /*006c*/ 	.word	0x00000000
        /*0070*/ 	.short	0x0003
        /*0072*/ 	.short	0x0018
        /*0074*/ 	.byte	0x00, 0xf4, 0x21, 0x00


	//----- nvinfo : EIATTR_KPARAM_INFO
	.align		4
.L_25:
        /*0078*/ 	.byte	0x04, 0x17
        /*007a*/ 	.short	(.L_27 - .L_26)
.L_26:
        /*007c*/ 	.word	0x00000000
        /*0080*/ 	.short	0x0002
        /*0082*/ 	.short	0x0010
        /*0084*/ 	.byte	0x00, 0xf4, 0x21, 0x00


	//----- nvinfo : EIATTR_KPARAM_INFO
	.align		4
.L_27:
        /*0088*/ 	.byte	0x04, 0x17
        /*008a*/ 	.short	(.L_29 - .L_28)
.L_28:
        /*008c*/ 	.word	0x00000000
        /*0090*/ 	.short	0x0001
        /*0092*/ 	.short	0x0008
        /*0094*/ 	.byte	0x00, 0xf4, 0x21, 0x00


	//----- nvinfo : EIATTR_KPARAM_INFO
	.align		4
.L_29:
        /*0098*/ 	.byte	0x04, 0x17
        /*009a*/ 	.short	(.L_31 - .L_30)
.L_30:
        /*009c*/ 	.word	0x00000000
        /*00a0*/ 	.short	0x0000
        /*00a2*/ 	.short	0x0000
        /*00a4*/ 	.byte	0x00, 0xf4, 0x21, 0x00


	//----- nvinfo : EIATTR_SPARSE_MMA_MASK
	.align		4
.L_31:
        /*00a8*/ 	.byte	0x03, 0x50
        /*00aa*/ 	.short	0x0000


	//----- nvinfo : EIATTR_MAXREG_COUNT
	.align		4
        /*00ac*/ 	.byte	0x03, 0x1b
        /*00ae*/ 	.short	0x00ff


	//----- nvinfo : EIATTR_EXIT_INSTR_OFFSETS
	.align		4
        /*00b0*/ 	.byte	0x04, 0x1c
        /*00b2*/ 	.short	(.L_33 - .L_32)


	//   ....[0]....
.L_32:
        /*00b4*/ 	.word	0x00000570


	//   ....[1]....
        /*00b8*/ 	.word	0x00000590


	//----- nvinfo : EIATTR_REQNTID
	.align		4
.L_33:
        /*00bc*/ 	.byte	0x04, 0x10
        /*00be*/ 	.short	(.L_35 - .L_34)
.L_34:
        /*00c0*/ 	.word	0x00000080
        /*00c4*/ 	.word	0x00000001
        /*00c8*/ 	.word	0x00000001


	//----- nvinfo : EIATTR_CBANK_PARAM_SIZE
	.align		4
.L_35:
        /*00cc*/ 	.byte	0x03, 0x19
        /*00ce*/ 	.short	0x004c


	//----- nvinfo : EIATTR_PARAM_CBANK
	.align		4
        /*00d0*/ 	.byte	0x04, 0x0a
        /*00d2*/ 	.short	(.L_37 - .L_36)
	.align		4
.L_36:
        /*00d4*/ 	.word	index@(.nv.constant0.triton_poi_fused__native_batch_norm_legit_no_training_cat_relu_91)
        /*00d8*/ 	.short	0x0210
        /*00da*/ 	.short	0x004c


	//----- nvinfo : EIATTR_SW_WAR
	.align		4
.L_37:
        /*00dc*/ 	.byte	0x04, 0x36
        /*00de*/ 	.short	(.L_39 - .L_38)
.L_38:
        /*00e0*/ 	.word	0x00000008
.L_39:


//--------------------- .nv.callgraph             --------------------------
	.section	.nv.callgraph,"",@"SHT_CUDA_CALLGRAPH"
	.align	4
	.sectionentsize	8
	.align		4
        /*0000*/ 	.word	0x00000000
	.align		4
        /*0004*/ 	.word	0xffffffff
	.align		4
        /*0008*/ 	.word	0x00000000
	.align		4
        /*000c*/ 	.word	0xfffffffe
	.align		4
        /*0010*/ 	.word	0x00000000
	.align		4
        /*0014*/ 	.word	0xfffffffd
	.align		4
        /*0018*/ 	.word	0x00000000
	.align		4
        /*001c*/ 	.word	0xfffffffc


//--------------------- .nv.constant4             --------------------------
	.section	.nv.constant4,"a",@progbits
	.align	8
	.align		8
.nv.constant4:
        /*0000*/ 	.dword	_$_str
	.align		8
        /*0008*/ 	.dword	_$_str_$_2


//--------------------- .text.triton_poi_fused__native_batch_norm_legit_no_training_cat_relu_91 --------------------------
	.section	.text.triton_poi_fused__native_batch_norm_legit_no_training_cat_relu_91,"ax",@progbits
	.align	128
        .global         triton_poi_fused__native_batch_norm_legit_no_training_cat_relu_91
        .type           triton_poi_fused__native_batch_norm_legit_no_training_cat_relu_91,@function
        .size           triton_poi_fused__native_batch_norm_legit_no_training_cat_relu_91,(.L_x_1 - triton_poi_fused__native_batch_norm_legit_no_training_cat_relu_91)
        .other          triton_poi_fused__native_batch_norm_legit_no_training_cat_relu_91,@"STO_CUDA_ENTRY STV_DEFAULT"
triton_poi_fused__native_batch_norm_legit_no_training_cat_relu_91:
.text.triton_poi_fused__native_batch_norm_legit_no_training_cat_relu_91:
[----:B------:R-:W0:Y:S01]  /*0000*/  LDC R1, c[0x0][0x28] ;  /* 0x00000a00ff017b82 */ /* 0x000e220000000800 */
[----:B------:R-:W1:Y:S07]  /*0010*/  S2R R0, SR_TID.X ;  /* 0x0000000000007919 */ /* 0x000e6e0000002100 */
[----:B------:R-:W2:Y:S01]  /*0020*/  LDC.64 R4, c[0x0][0x230] ;  /* 0x00008c00ff047b82 */ /* 0x000ea20000000a00 */
[----:B------:R-:W-:Y:S01]  /*0030*/  ULDC.64 UR4, c[0x0][0x208] ;  /* 0x0000820000047ab9 */ /* 0x000fe20000000a00 */
[----:B------:R-:W-:Y:S01]  /*0040*/  ULDC.64 UR6, c[0x0][0x218] ;  /* 0x0000860000067ab9 */ /* 0x000fe20000000a00 */
[----:B------:R-:W3:Y:S05]  /*0050*/  S2R R3, SR_CTAID.X ;  /* 0x0000000000037919 */ /* 0x000eea0000002500 */
[----:B------:R-:W4:Y:S01]  /*0060*/  LDC.64 R12, c[0x0][0x210] ;  /* 0x00008400ff0c7b82 */ /* 0x000f220000000a00 */
[----:B-1----:R-:W-:-:S05]  /*0070*/  LOP3.LUT R0, R0, 0x7f, RZ, 0xc0, !PT ;  /* 0x0000007f00007812 */ /* 0x002fca00078ec0ff */
[----:B---3--:R-:W-:-:S04]  /*0080*/  IMAD R0, R3, 0x80, R0 ;  /* 0x0000008003007824 */ /* 0x008fc800078e0200 */
[C---:B------:R-:W-:Y:S01]  /*0090*/  IMAD.HI R8, R0.reuse, 0x2e8ba2e9, RZ ;  /* 0x2e8ba2e900087827 */ /* 0x040fe200078e02ff */
[----:B------:R-:W-:Y:S02]  /*00a0*/  SHF.R.S32.HI R3, RZ, 0x1f, R0 ;  /* 0x0000001fff037819 */ /* 0x000fe40000011400 */
[----:B------:R-:W-:Y:S02]  /*00b0*/  ISETP.GE.AND P0, PT, R0, 0x2c00, PT ;  /* 0x00002c000000780c */ /* 0x000fe40003f06270 */
[----:B------:R-:W-:Y:S02]  /*00c0*/  LEA.HI R3, R3, R0, RZ, 0x2 ;  /* 0x0000000003037211 */ /* 0x000fe400078f10ff */
[----:B------:R-:W-:Y:S02]  /*00d0*/  SHF.R.U32.HI R11, RZ, 0x1f, R8 ;  /* 0x0000001fff0b7819 */ /* 0x000fe40000011608 */
[----:B------:R-:W-:Y:S02]  /*00e0*/  SHF.R.S32.HI R2, RZ, 0x2, R3 ;  /* 0x00000002ff027819 */ /* 0x000fe40000011403 */
[----:B------:R-:W-:-:S02]  /*00f0*/  LOP3.LUT R9, R3, 0xfffffffc, RZ, 0xc0, !PT ;  /* 0xfffffffc03097812 */ /* 0x000fc400078ec0ff */
[----:B------:R-:W-:Y:S01]  /*0100*/  LEA.HI.SX32 R11, R8, R11, 0x17 ;  /* 0x0000000b080b7211 */ /* 0x000fe200078fbaff */
[----:B------:R-:W-:-:S04]  /*0110*/  IMAD.HI R6, R2, 0x2e8ba2e9, RZ ;  /* 0x2e8ba2e902067827 */ /* 0x000fc800078e02ff */
[----:B------:R-:W-:Y:S01]  /*0120*/  IMAD.IADD R9, R0, 0x1, -R9 ;  /* 0x0000000100097824 */ /* 0x000fe200078e0a09 */
[----:B------:R-:W-:-:S03]  /*0130*/  SHF.R.U32.HI R7, RZ, 0x1f, R6 ;  /* 0x0000001fff077819 */ /* 0x000fc60000011606 */
[----:B------:R-:W-:Y:S01]  /*0140*/  IMAD R9, R11, 0x80, R9 ;  /* 0x000000800b097824 */ /* 0x000fe200078e0209 */
[----:B------:R-:W-:-:S05]  /*0150*/  LEA.HI.SX32 R7, R6, R7, 0x19 ;  /* 0x0000000706077211 */ /* 0x000fca00078fcaff */
[----:B------:R-:W-:Y:S02]  /*0160*/  IMAD R3, R7, -0x2c0, R2 ;  /* 0xfffffd4007037824 */ /* 0x000fe400078e0202 */
[----:B------:R-:W-:Y:S02]  /*0170*/  IMAD.MOV.U32 R2, RZ, RZ, RZ ;  /* 0x000000ffff027224 */ /* 0x000fe400078e00ff */
[C---:B--2---:R-:W-:Y:S01]  /*0180*/  IMAD.WIDE R4, R3.reuse, 0x4, R4 ;  /* 0x0000000403047825 */ /* 0x044fe200078e0204 */
[----:B------:R-:W-:-:S03]  /*0190*/  LOP3.LUT R8, R3, 0xffffffe0, RZ, 0xc0, !PT ;  /* 0xffffffe003087812 */ /* 0x000fc600078ec0ff */
[----:B------:R-:W-:Y:S01]  /*01a0*/  IMAD.SHL.U32 R6, R3, 0x4, RZ ;  /* 0x0000000403067824 */ /* 0x000fe200078e00ff */
[----:B------:R1:W2:Y:S01]  /*01b0*/  @!P0 LDG.E.EL R2, desc[UR4][R4.64] ;  /* 0x0000000404028981 */ /* 0x0002a2000c2e1900 */
[----:B------:R-:W-:Y:S02]  /*01c0*/  SHF.R.S32.HI R7, RZ, 0x1f, R9 ;  /* 0x0000001fff077819 */ /* 0x000fe40000011409 */
[----:B------:R-:W-:Y:S02]  /*01d0*/  ISETP.NE.AND P5, PT, R8, 0x280, PT ;  /* 0x000002800800780c */ /* 0x000fe40003fa5270 */
[----:B------:R-:W-:Y:S02]  /*01e0*/  IADD3 R9, P1, R6, R9, RZ ;  /* 0x0000000906097210 */ /* 0x000fe40007f3e0ff */
[----:B------:R-:W-:Y:S02]  /*01f0*/  ISETP.LT.AND P6, PT, R0, 0x2c00, !P5 ;  /* 0x00002c000000780c */ /* 0x000fe40006fc1270 */
[----:B------:R-:W-:Y:S01]  /*0200*/  LEA.HI.X.SX32 R6, R6, R7, 0x1, P1 ;  /* 0x0000000706067211 */ /* 0x000fe200008f0eff */
[----:B------:R-:W-:-:S02]  /*0210*/  IMAD.SHL.U32 R16, R9, 0x4, RZ ;  /* 0x0000000409107824 */ /* 0x000fc400078e00ff */
[----:B-1----:R-:W-:Y:S01]  /*0220*/  IMAD.MOV.U32 R4, RZ, RZ, RZ ;  /* 0x000000ffff047224 */ /* 0x002fe200078e00ff */
[----:B------:R-:W-:Y:S02]  /*0230*/  SHF.L.U64.HI R17, R9, 0x2, R6 ;  /* 0x0000000209117819 */ /* 0x000fe40000010206 */
[----:B------:R-:W-:Y:S01]  /*0240*/  IADD3 R14, P1, R16, UR6, RZ ;  /* 0x00000006100e7c10 */ /* 0x000fe2000ff3e0ff */
[----:B------:R-:W1:Y:S03]  /*0250*/  LDC.64 R6, c[0x0][0x228] ;  /* 0x00008a00ff067b82 */ /* 0x000e660000000a00 */
[----:B------:R-:W-:Y:S01]  /*0260*/  IADD3.X R15, R17, UR7, RZ, P1, !PT ;  /* 0x00000007110f7c10 */ /* 0x000fe20008ffe4ff */
[----:B------:R-:W-:Y:S01]  /*0270*/  IMAD R8, R11, -0xb00, R0 ;  /* 0xfffff5000b087824 */ /* 0x000fe200078e0200 */
[----:B------:R-:W-:Y:S01]  /*0280*/  ISETP.GT.AND P4, PT, R3, 0x29f, !P0 ;  /* 0x0000029f0300780c */ /* 0x000fe20004784270 */
[----:B------:R-:W-:-:S02]  /*0290*/  ULDC.64 UR6, c[0x0][0x220] ;  /* 0x0000880000067ab9 */ /* 0x000fc40000000a00 */
[----:B------:R4:W3:Y:S01]  /*02a0*/  @P6 LDG.E R4, desc[UR4][R14.64+-0x2800] ;  /* 0xffd800040e046981 */ /* 0x0008e2000c1e1900 */
[----:B------:R-:W-:Y:S01]  /*02b0*/  ISETP.GE.AND P1, PT, R3, 0x280, PT ;  /* 0x000002800300780c */ /* 0x000fe20003f26270 */
[----:B------:R-:W-:Y:S01]  /*02c0*/  IMAD R5, R11, 0xa00, R8 ;  /* 0x00000a000b057824 */ /* 0x000fe200078e0208 */
[----:B------:R-:W-:Y:S01]  /*02d0*/  IADD3 R16, P2, R16, UR6, RZ ;  /* 0x0000000610107c10 */ /* 0x000fe2000ff5e0ff */
[----:B------:R-:W5:Y:S01]  /*02e0*/  LDC.64 R10, c[0x0][0x238] ;  /* 0x00008e00ff0a7b82 */ /* 0x000f620000000a00 */
[----:B------:R-:W-:Y:S02]  /*02f0*/  ISETP.LT.AND P3, PT, R0, 0x2c00, !P1 ;  /* 0x00002c000000780c */ /* 0x000fe40004f61270 */
[----:B------:R-:W-:Y:S02]  /*0300*/  CS2R R18, SRZ ;  /* 0x0000000000127805 */ /* 0x000fe4000001ff00 */
[----:B------:R-:W-:Y:S01]  /*0310*/  IADD3.X R17, R17, UR7, RZ, P2, !PT ;  /* 0x0000000711117c10 */ /* 0x000fe200097fe4ff */
[----:B----4-:R-:W-:-:S02]  /*0320*/  IMAD.WIDE R14, R5, 0x4, R12 ;  /* 0x00000004050e7825 */ /* 0x010fc400078e020c */
[----:B------:R-:W4:Y:S02]  /*0330*/  LDC.64 R8, c[0x0][0x240] ;  /* 0x00009000ff087b82 */ /* 0x000f240000000a00 */
[----:B------:R-:W3:Y:S01]  /*0340*/  @P4 LDG.E R19, desc[UR4][R16.64+-0x2a00] ;  /* 0xffd6000410134981 */ /* 0x000ee2000c1e1900 */
[----:B------:R-:W-:Y:S01]  /*0350*/  IMAD.MOV.U32 R5, RZ, RZ, RZ ;  /* 0x000000ffff057224 */ /* 0x000fe200078e00ff */
[----:B------:R-:W-:Y:S01]  /*0360*/  CS2R R12, SRZ ;  /* 0x00000000000c7805 */ /* 0x000fe2000001ff00 */
[----:B-1----:R-:W-:-:S04]  /*0370*/  IMAD.WIDE R6, R3, 0x4, R6 ;  /* 0x0000000403067825 */ /* 0x002fc800078e0206 */
[----:B------:R-:W3:Y:S04]  /*0380*/  @P3 LDG.E R5, desc[UR4][R14.64] ;  /* 0x000000040e053981 */ /* 0x000ee8000c1e1900 */
[----:B------:R1:W3:Y:S01]  /*0390*/  @!P0 LDG.E.EL R12, desc[UR4][R6.64] ;  /* 0x00000004060c8981 */ /* 0x0002e2000c2e1900 */
[----:B-----5:R-:W-:-:S05]  /*03a0*/  IMAD.WIDE R10, R3, 0x4, R10 ;  /* 0x00000004030a7825 */ /* 0x020fca00078e020a */
[----:B------:R-:W5:Y:S01]  /*03b0*/  @!P0 LDG.E.EL R13, desc[UR4][R10.64] ;  /* 0x000000040a0d8981 */ /* 0x000f62000c2e1900 */
[----:B----4-:R-:W-:-:S05]  /*03c0*/  IMAD.WIDE R8, R3, 0x4, R8 ;  /* 0x0000000403087825 */ /* 0x010fca00078e0208 */
[----:B------:R4:W5:Y:S01]  /*03d0*/  @!P0 LDG.E.EL R18, desc[UR4][R8.64] ;  /* 0x0000000408128981 */ /* 0x000962000c2e1900 */
[----:B01----:R-:W-:Y:S02]  /*03e0*/  IMAD.MOV.U32 R6, RZ, RZ, 0x3e800000 ;  /* 0x3e800000ff067424 */ /* 0x003fe400078e00ff */
[----:B--2---:R-:W-:Y:S02]  /*03f0*/  FADD R16, R2, 9.9999997473787516356e-06 ;  /* 0x3727c5ac02107421 */ /* 0x004fe40000000000 */
[----:B------:R-:W0:Y:S02]  /*0400*/  LDC.64 R2, c[0x0][0x248] ;  /* 0x00009200ff027b82 */ /* 0x000e240000000a00 */
[----:B------:R-:W1:Y:S02]  /*0410*/  MUFU.SQRT R15, R16 ;  /* 0x00000010000f7308 */ /* 0x000e640000002000 */
[----:B-1----:R-:W-:Y:S02]  /*0420*/  FSETP.GT.AND P2, PT, R15, 8.50705917302346158658e+37, PT ;  /* 0x7e8000000f00780b */ /* 0x002fe40003f44000 */
[----:B---3--:R-:W-:-:S02]  /*0430*/  SEL R14, R4, RZ, P6 ;  /* 0x000000ff040e7207 */ /* 0x008fc40003000000 */
[----:B------:R-:W-:-:S09]  /*0440*/  FSETP.GEU.AND P6, PT, R15, 1.175494350822287508e-38, PT ;  /* 0x008000000f00780b */ /* 0x000fd20003fce000 */
[----:B------:R-:W-:-:S04]  /*0450*/  @P2 FMUL R15, R15, 0.25 ;  /* 0x3e8000000f0f2820 */ /* 0x000fc80000400000 */
[----:B------:R-:W-:-:S06]  /*0460*/  @!P6 FMUL R15, R15, 16777216 ;  /* 0x4b8000000f0fe820 */ /* 0x000fcc0000400000 */
[----:B------:R-:W1:Y:S01]  /*0470*/  MUFU.RCP R15, R15 ;  /* 0x0000000f000f7308 */ /* 0x000e620000001000 */
[----:B------:R-:W-:Y:S02]  /*0480*/  @P5 SEL R14, R19, RZ, P4 ;  /* 0x000000ff130e5207 */ /* 0x000fe40002000000 */
[----:B------:R-:W-:Y:S02]  /*0490*/  SEL R7, R5, RZ, P3 ;  /* 0x000000ff05077207 */ /* 0x000fe40001800000 */
[----:B------:R-:W-:Y:S01]  /*04a0*/  FSEL R6, R6, 1, P2 ;  /* 0x3f80000006067808 */ /* 0x000fe20001000000 */
[----:B------:R-:W2:Y:S01]  /*04b0*/  LDC.64 R4, c[0x0][0x250] ;  /* 0x00009400ff047b82 */ /* 0x000ea20000000a00 */
[----:B----4-:R-:W-:-:S03]  /*04c0*/  SEL R9, R7, R14, !P1 ;  /* 0x0000000e07097207 */ /* 0x010fc60004800000 */
[----:B------:R-:W-:Y:S02]  /*04d0*/  @!P6 FMUL R6, R6, 16777216 ;  /* 0x4b8000000606e820 */ /* 0x000fe40000400000 */
[----:B------:R-:W-:Y:S02]  /*04e0*/  FADD R12, R9, -R12 ;  /* 0x8000000c090c7221 */ /* 0x000fe40000000000 */
[----:B-1----:R-:W-:-:S04]  /*04f0*/  FMUL R7, R15, R6 ;  /* 0x000000060f077220 */ /* 0x002fc80000400000 */
[----:B------:R-:W-:Y:S01]  /*0500*/  FMUL R7, R12, R7 ;  /* 0x000000070c077220 */ /* 0x000fe20000400000 */
[----:B0-----:R-:W-:-:S04]  /*0510*/  IMAD.WIDE R2, R0, 0x4, R2 ;  /* 0x0000000400027825 */ /* 0x001fc800078e0202 */
[----:B-----5:R-:W-:Y:S01]  /*0520*/  FFMA R7, R7, R13, R18 ;  /* 0x0000000d07077223 */ /* 0x020fe20000000012 */
[----:B------:R0:W-:Y:S04]  /*0530*/  @!P0 STG.E desc[UR4][R2.64], R9 ;  /* 0x0000000902008986 */ /* 0x0001e8000c101904 */
[----:B------:R-:W-:Y:S01]  /*0540*/  FSETP.GEU.AND P1, PT, R7, RZ, PT ;  /* 0x000000ff0700720b */ /* 0x000fe20003f2e000 */
[----:B--2---:R-:W-:-:S03]  /*0550*/  IMAD.WIDE R4, R0, 0x4, R4 ;  /* 0x0000000400047825 */ /* 0x004fc600078e0204 */
[----:B------:R-:W-:Y:S01]  /*0560*/  FSEL R7, R7, RZ, P1 ;  /* 0x000000ff07077208 */ /* 0x000fe20000800000 */
[----:B0-----:R-:W-:Y:S08]  /*0570*/  @P0 EXIT ;  /* 0x000000000000094d */ /* 0x001ff00003800000 */
[----:B------:R-:W-:Y:S01]  /*0580*/  STG.E desc[UR4][R4.64], R7 ;  /* 0x0000000704007986 */ /* 0x000fe2000c101904 */
[----:B------:R-:W-:Y:S05]  /*0590*/  EXIT ;  /* 0x000000000000794d */ /* 0x000fea0003800000 */
.L_x_0:
[----:B------:R-:W-:-:S00]  /*05a0*/  BRA `(.L_x_0) ;  /* 0xfffffffc00fc7947 */ /* 0x000fc0000383ffff */
[----:B------:R-:W-:-:S00]  /*05b0*/  NOP ;  /* 0x0000000000007918 */ /* 0x000fc00000000000 */
        /* <DEDUP_REMOVED lines=12> */
.L_x_1:


//--------------------- .nv.global.init           --------------------------
	.section	.nv.global.init,"aw",@progbits
.nv.global.init:
	.type		_$_str,@object
	.size		_$_str,(_$_str_$_2 - _$_str)
_$_str:
        /*0000*/ 	.byte	0x5f, 0x5f, 0x43, 0x55, 0x44, 0x41, 0x5f, 0x46, 0x54, 0x5a, 0x00
	.type		_$_str_$_2,@object
	.size		_$_str_$_2,(.L_1 - _$_str_$_2)
_$_str_$_2:
        /*000b*/ 	.byte	0x5f, 0x5f, 0x43, 0x55, 0x44, 0x41, 0x5f, 0x50, 0x52, 0x45, 0x43, 0x5f, 0x53, 0x51, 0x52, 0x54
        /*001b*/ 	.byte	0x00
.L_1:


//--------------------- .nv.constant0.triton_poi_fused__native_batch_norm_legit_no_training_cat_relu_91 --------------------------
	.section	.nv.constant0.triton_poi_fused__native_batch_norm_legit_no_training_cat_relu_91,"a",@progbits
	.sectionflags	@""
	.align	4
.nv.constant0.triton_poi_fused__native_batch_norm_legit_no_training_cat_relu_91:
	.zero		604
